//
// Generated by NVIDIA NVVM Compiler
//
// Compiler Build ID: CL-36424714
// Cuda compilation tools, release 13.0, V13.0.88
// Based on NVVM 20.0.0
//

.version 9.0
.target sm_100
.address_size 64

	// .globl	_Z19plugin_layer_kernelPKfPfii

.visible .entry _Z19plugin_layer_kernelPKfPfii(
	.param .u64 .ptr .align 1 _Z19plugin_layer_kernelPKfPfii_param_0,
	.param .u64 .ptr .align 1 _Z19plugin_layer_kernelPKfPfii_param_1,
	.param .u32 _Z19plugin_layer_kernelPKfPfii_param_2,
	.param .u32 _Z19plugin_layer_kernelPKfPfii_param_3
)
{
	.reg .pred 	%p<17>;
	.reg .b32 	%r<58>;
	.reg .b32 	%f<210>;
	.reg .b64 	%rd<38>;

	ld.param.u64 	%rd12, [_Z19plugin_layer_kernelPKfPfii_param_0];
	ld.param.u64 	%rd13, [_Z19plugin_layer_kernelPKfPfii_param_1];
	ld.param.u32 	%r32, [_Z19plugin_layer_kernelPKfPfii_param_2];
	ld.param.u32 	%r33, [_Z19plugin_layer_kernelPKfPfii_param_3];
	mov.u32 	%r34, %ctaid.x;
	mov.u32 	%r35, %ntid.x;
	mov.u32 	%r36, %tid.x;
	mad.lo.s32 	%r1, %r34, %r35, %r36;
	setp.ge.s32 	%p1, %r1, %r33;
	@%p1 bra 	$L__BB0_24;
	cvta.to.global.u64 	%rd1, %rd12;
	mul.lo.s32 	%r2, %r32, %r1;
	mul.wide.s32 	%rd14, %r2, 4;
	add.s64 	%rd2, %rd1, %rd14;
	setp.lt.s32 	%p2, %r32, 8;
	mov.b32 	%r54, 0;
	mov.f32 	%f209, 0f00000000;
	@%p2 bra 	$L__BB0_10;
	add.s32 	%r3, %r32, -8;
	shr.u32 	%r39, %r3, 3;
	add.s32 	%r4, %r39, 1;
	setp.lt.u32 	%p3, %r3, 24;
	mov.f32 	%f209, 0f00000000;
	mov.b32 	%r49, 0;
	@%p3 bra 	$L__BB0_5;
	and.b32  	%r41, %r4, 1073741820;
	neg.s32 	%r47, %r41;
	add.s64 	%rd16, %rd14, %rd1;
	add.s64 	%rd35, %rd16, 64;
	mov.f32 	%f209, 0f00000000;
	mov.b32 	%r49, 0;
$L__BB0_4:
	.pragma "nounroll";
	ld.global.nc.f32 	%f27, [%rd35+-64];
	fma.rn.f32 	%f28, %f27, %f27, %f209;
	ld.global.nc.f32 	%f29, [%rd35+-60];
	fma.rn.f32 	%f30, %f29, %f29, %f28;
	ld.global.nc.f32 	%f31, [%rd35+-56];
	fma.rn.f32 	%f32, %f31, %f31, %f30;
	ld.global.nc.f32 	%f33, [%rd35+-52];
	fma.rn.f32 	%f34, %f33, %f33, %f32;
	ld.global.nc.f32 	%f35, [%rd35+-48];
	fma.rn.f32 	%f36, %f35, %f35, %f34;
	ld.global.nc.f32 	%f37, [%rd35+-44];
	fma.rn.f32 	%f38, %f37, %f37, %f36;
	ld.global.nc.f32 	%f39, [%rd35+-40];
	fma.rn.f32 	%f40, %f39, %f39, %f38;
	ld.global.nc.f32 	%f41, [%rd35+-36];
	fma.rn.f32 	%f42, %f41, %f41, %f40;
	ld.global.nc.f32 	%f43, [%rd35+-32];
	fma.rn.f32 	%f44, %f43, %f43, %f42;
	ld.global.nc.f32 	%f45, [%rd35+-28];
	fma.rn.f32 	%f46, %f45, %f45, %f44;
	ld.global.nc.f32 	%f47, [%rd35+-24];
	fma.rn.f32 	%f48, %f47, %f47, %f46;
	ld.global.nc.f32 	%f49, [%rd35+-20];
	fma.rn.f32 	%f50, %f49, %f49, %f48;
	ld.global.nc.f32 	%f51, [%rd35+-16];
	fma.rn.f32 	%f52, %f51, %f51, %f50;
	ld.global.nc.f32 	%f53, [%rd35+-12];
	fma.rn.f32 	%f54, %f53, %f53, %f52;
	ld.global.nc.f32 	%f55, [%rd35+-8];
	fma.rn.f32 	%f56, %f55, %f55, %f54;
	ld.global.nc.f32 	%f57, [%rd35+-4];
	fma.rn.f32 	%f58, %f57, %f57, %f56;
	ld.global.nc.f32 	%f59, [%rd35];
	fma.rn.f32 	%f60, %f59, %f59, %f58;
	ld.global.nc.f32 	%f61, [%rd35+4];
	fma.rn.f32 	%f62, %f61, %f61, %f60;
	ld.global.nc.f32 	%f63, [%rd35+8];
	fma.rn.f32 	%f64, %f63, %f63, %f62;
	ld.global.nc.f32 	%f65, [%rd35+12];
	fma.rn.f32 	%f66, %f65, %f65, %f64;
	ld.global.nc.f32 	%f67, [%rd35+16];
	fma.rn.f32 	%f68, %f67, %f67, %f66;
	ld.global.nc.f32 	%f69, [%rd35+20];
	fma.rn.f32 	%f70, %f69, %f69, %f68;
	ld.global.nc.f32 	%f71, [%rd35+24];
	fma.rn.f32 	%f72, %f71, %f71, %f70;
	ld.global.nc.f32 	%f73, [%rd35+28];
	fma.rn.f32 	%f74, %f73, %f73, %f72;
	ld.global.nc.f32 	%f75, [%rd35+32];
	fma.rn.f32 	%f76, %f75, %f75, %f74;
	ld.global.nc.f32 	%f77, [%rd35+36];
	fma.rn.f32 	%f78, %f77, %f77, %f76;
	ld.global.nc.f32 	%f79, [%rd35+40];
	fma.rn.f32 	%f80, %f79, %f79, %f78;
	ld.global.nc.f32 	%f81, [%rd35+44];
	fma.rn.f32 	%f82, %f81, %f81, %f80;
	ld.global.nc.f32 	%f83, [%rd35+48];
	fma.rn.f32 	%f84, %f83, %f83, %f82;
	ld.global.nc.f32 	%f85, [%rd35+52];
	fma.rn.f32 	%f86, %f85, %f85, %f84;
	ld.global.nc.f32 	%f87, [%rd35+56];
	fma.rn.f32 	%f88, %f87, %f87, %f86;
	ld.global.nc.f32 	%f89, [%rd35+60];
	fma.rn.f32 	%f209, %f89, %f89, %f88;
	add.s32 	%r49, %r49, 32;
	add.s32 	%r47, %r47, 4;
	add.s64 	%rd35, %rd35, 128;
	setp.ne.s32 	%p4, %r47, 0;
	@%p4 bra 	$L__BB0_4;
$L__BB0_5:
	and.b32  	%r43, %r3, -8;
	add.s32 	%r54, %r43, 8;
	and.b32  	%r42, %r4, 3;
	setp.eq.s32 	%p5, %r42, 0;
	@%p5 bra 	$L__BB0_10;
	setp.eq.s32 	%p6, %r42, 1;
	@%p6 bra 	$L__BB0_8;
	mul.wide.u32 	%rd17, %r49, 4;
	add.s64 	%rd18, %rd2, %rd17;
	ld.global.nc.f32 	%f91, [%rd18];
	fma.rn.f32 	%f92, %f91, %f91, %f209;
	ld.global.nc.f32 	%f93, [%rd18+4];
	fma.rn.f32 	%f94, %f93, %f93, %f92;
	ld.global.nc.f32 	%f95, [%rd18+8];
	fma.rn.f32 	%f96, %f95, %f95, %f94;
	ld.global.nc.f32 	%f97, [%rd18+12];
	fma.rn.f32 	%f98, %f97, %f97, %f96;
	ld.global.nc.f32 	%f99, [%rd18+16];
	fma.rn.f32 	%f100, %f99, %f99, %f98;
	ld.global.nc.f32 	%f101, [%rd18+20];
	fma.rn.f32 	%f102, %f101, %f101, %f100;
	ld.global.nc.f32 	%f103, [%rd18+24];
	fma.rn.f32 	%f104, %f103, %f103, %f102;
	ld.global.nc.f32 	%f105, [%rd18+28];
	fma.rn.f32 	%f106, %f105, %f105, %f104;
	ld.global.nc.f32 	%f107, [%rd18+32];
	fma.rn.f32 	%f108, %f107, %f107, %f106;
	ld.global.nc.f32 	%f109, [%rd18+36];
	fma.rn.f32 	%f110, %f109, %f109, %f108;
	ld.global.nc.f32 	%f111, [%rd18+40];
	fma.rn.f32 	%f112, %f111, %f111, %f110;
	ld.global.nc.f32 	%f113, [%rd18+44];
	fma.rn.f32 	%f114, %f113, %f113, %f112;
	ld.global.nc.f32 	%f115, [%rd18+48];
	fma.rn.f32 	%f116, %f115, %f115, %f114;
	ld.global.nc.f32 	%f117, [%rd18+52];
	fma.rn.f32 	%f118, %f117, %f117, %f116;
	ld.global.nc.f32 	%f119, [%rd18+56];
	fma.rn.f32 	%f120, %f119, %f119, %f118;
	ld.global.nc.f32 	%f121, [%rd18+60];
	fma.rn.f32 	%f209, %f121, %f121, %f120;
	add.s32 	%r49, %r49, 16;
$L__BB0_8:
	and.b32  	%r44, %r3, 8;
	setp.ne.s32 	%p7, %r44, 0;
	@%p7 bra 	$L__BB0_10;
	mul.wide.u32 	%rd19, %r49, 4;
	add.s64 	%rd20, %rd2, %rd19;
	ld.global.nc.f32 	%f122, [%rd20];
	fma.rn.f32 	%f123, %f122, %f122, %f209;
	ld.global.nc.f32 	%f124, [%rd20+4];
	fma.rn.f32 	%f125, %f124, %f124, %f123;
	ld.global.nc.f32 	%f126, [%rd20+8];
	fma.rn.f32 	%f127, %f126, %f126, %f125;
	ld.global.nc.f32 	%f128, [%rd20+12];
	fma.rn.f32 	%f129, %f128, %f128, %f127;
	ld.global.nc.f32 	%f130, [%rd20+16];
	fma.rn.f32 	%f131, %f130, %f130, %f129;
	ld.global.nc.f32 	%f132, [%rd20+20];
	fma.rn.f32 	%f133, %f132, %f132, %f131;
	ld.global.nc.f32 	%f134, [%rd20+24];
	fma.rn.f32 	%f135, %f134, %f134, %f133;
	ld.global.nc.f32 	%f136, [%rd20+28];
	fma.rn.f32 	%f209, %f136, %f136, %f135;
$L__BB0_10:
	setp.ge.s32 	%p8, %r54, %r32;
	@%p8 bra 	$L__BB0_23;
	sub.s32 	%r15, %r32, %r54;
	and.b32  	%r16, %r15, 15;
	sub.s32 	%r45, %r54, %r32;
	setp.gt.u32 	%p9, %r45, -16;
	@%p9 bra 	$L__BB0_14;
	and.b32  	%r46, %r15, -16;
	neg.s32 	%r52, %r46;
	mul.wide.u32 	%rd22, %r54, 4;
	add.s64 	%rd23, %rd14, %rd22;
	add.s64 	%rd24, %rd23, %rd1;
	add.s64 	%rd36, %rd24, 32;
$L__BB0_13:
	.pragma "nounroll";
	ld.global.nc.f32 	%f138, [%rd36+-32];
	fma.rn.f32 	%f139, %f138, %f138, %f209;
	ld.global.nc.f32 	%f140, [%rd36+-28];
	fma.rn.f32 	%f141, %f140, %f140, %f139;
	ld.global.nc.f32 	%f142, [%rd36+-24];
	fma.rn.f32 	%f143, %f142, %f142, %f141;
	ld.global.nc.f32 	%f144, [%rd36+-20];
	fma.rn.f32 	%f145, %f144, %f144, %f143;
	ld.global.nc.f32 	%f146, [%rd36+-16];
	fma.rn.f32 	%f147, %f146, %f146, %f145;
	ld.global.nc.f32 	%f148, [%rd36+-12];
	fma.rn.f32 	%f149, %f148, %f148, %f147;
	ld.global.nc.f32 	%f150, [%rd36+-8];
	fma.rn.f32 	%f151, %f150, %f150, %f149;
	ld.global.nc.f32 	%f152, [%rd36+-4];
	fma.rn.f32 	%f153, %f152, %f152, %f151;
	ld.global.nc.f32 	%f154, [%rd36];
	fma.rn.f32 	%f155, %f154, %f154, %f153;
	ld.global.nc.f32 	%f156, [%rd36+4];
	fma.rn.f32 	%f157, %f156, %f156, %f155;
	ld.global.nc.f32 	%f158, [%rd36+8];
	fma.rn.f32 	%f159, %f158, %f158, %f157;
	ld.global.nc.f32 	%f160, [%rd36+12];
	fma.rn.f32 	%f161, %f160, %f160, %f159;
	ld.global.nc.f32 	%f162, [%rd36+16];
	fma.rn.f32 	%f163, %f162, %f162, %f161;
	ld.global.nc.f32 	%f164, [%rd36+20];
	fma.rn.f32 	%f165, %f164, %f164, %f163;
	ld.global.nc.f32 	%f166, [%rd36+24];
	fma.rn.f32 	%f167, %f166, %f166, %f165;
	ld.global.nc.f32 	%f168, [%rd36+28];
	fma.rn.f32 	%f209, %f168, %f168, %f167;
	add.s32 	%r54, %r54, 16;
	add.s32 	%r52, %r52, 16;
	add.s64 	%rd36, %rd36, 64;
	setp.ne.s32 	%p10, %r52, 0;
	@%p10 bra 	$L__BB0_13;
$L__BB0_14:
	setp.eq.s32 	%p11, %r16, 0;
	@%p11 bra 	$L__BB0_23;
	and.b32  	%r23, %r15, 7;
	setp.lt.u32 	%p12, %r16, 8;
	@%p12 bra 	$L__BB0_17;
	mul.wide.u32 	%rd25, %r54, 4;
	add.s64 	%rd26, %rd2, %rd25;
	ld.global.nc.f32 	%f170, [%rd26];
	fma.rn.f32 	%f171, %f170, %f170, %f209;
	ld.global.nc.f32 	%f172, [%rd26+4];
	fma.rn.f32 	%f173, %f172, %f172, %f171;
	ld.global.nc.f32 	%f174, [%rd26+8];
	fma.rn.f32 	%f175, %f174, %f174, %f173;
	ld.global.nc.f32 	%f176, [%rd26+12];
	fma.rn.f32 	%f177, %f176, %f176, %f175;
	ld.global.nc.f32 	%f178, [%rd26+16];
	fma.rn.f32 	%f179, %f178, %f178, %f177;
	ld.global.nc.f32 	%f180, [%rd26+20];
	fma.rn.f32 	%f181, %f180, %f180, %f179;
	ld.global.nc.f32 	%f182, [%rd26+24];
	fma.rn.f32 	%f183, %f182, %f182, %f181;
	ld.global.nc.f32 	%f184, [%rd26+28];
	fma.rn.f32 	%f209, %f184, %f184, %f183;
	add.s32 	%r54, %r54, 8;
$L__BB0_17:
	setp.eq.s32 	%p13, %r23, 0;
	@%p13 bra 	$L__BB0_23;
	and.b32  	%r26, %r15, 3;
	setp.lt.u32 	%p14, %r23, 4;
	@%p14 bra 	$L__BB0_20;
	mul.wide.u32 	%rd27, %r54, 4;
	add.s64 	%rd28, %rd2, %rd27;
	ld.global.nc.f32 	%f186, [%rd28];
	fma.rn.f32 	%f187, %f186, %f186, %f209;
	ld.global.nc.f32 	%f188, [%rd28+4];
	fma.rn.f32 	%f189, %f188, %f188, %f187;
	ld.global.nc.f32 	%f190, [%rd28+8];
	fma.rn.f32 	%f191, %f190, %f190, %f189;
	ld.global.nc.f32 	%f192, [%rd28+12];
	fma.rn.f32 	%f209, %f192, %f192, %f191;
	add.s32 	%r54, %r54, 4;
$L__BB0_20:
	setp.eq.s32 	%p15, %r26, 0;
	@%p15 bra 	$L__BB0_23;
	mul.wide.u32 	%rd30, %r54, 4;
	add.s64 	%rd31, %rd14, %rd30;
	add.s64 	%rd37, %rd1, %rd31;
	neg.s32 	%r57, %r26;
$L__BB0_22:
	.pragma "nounroll";
	ld.global.nc.f32 	%f193, [%rd37];
	fma.rn.f32 	%f209, %f193, %f193, %f209;
	add.s64 	%rd37, %rd37, 4;
	add.s32 	%r57, %r57, 1;
	setp.ne.s32 	%p16, %r57, 0;
	@%p16 bra 	$L__BB0_22;
$L__BB0_23:
	sqrt.rn.f32 	%f194, %f209;
	cvta.to.global.u64 	%rd32, %rd13;
	mul.wide.s32 	%rd33, %r1, 4;
	add.s64 	%rd34, %rd32, %rd33;
	st.global.f32 	[%rd34], %f194;
$L__BB0_24:
	ret;

}


// ===== COMPILED SASS (sm_100) =====

	.target	sm_100

	.elftype	@"ET_EXEC"


//--------------------- .note.nv.tkinfo           --------------------------
	.section	.note.nv.tkinfo,"",@"SHT_NOTE"
	.sectionflags	@"SHF_NOTE_NV_TKINFO"
	.tkinfo
        /*0018*/ 	.word	0x00000002
        /*0030*/ 	.string	""
        /*0030*/ 	.string	"ptxas"
        /*0030*/ 	.string	"Cuda compilation tools, release 13.0, V13.0.88"
        /*0030*/ 	.string	"Build cuda_13.0.r13.0/compiler.36424714_0"
        /*0030*/ 	.string	"-arch sm_100 -m 64 "



//--------------------- .note.nv.cuinfo           --------------------------
	.section	.note.nv.cuinfo,"",@"SHT_NOTE"
	.sectionflags	@"SHF_NOTE_NV_CUINFO"
        /*0018*/ 	.short	0x0002
        /*001a*/ 	.short	0x0064
        /*001c*/ 	.short	0x0082
	.zero		2


//--------------------- .nv.info                  --------------------------
	.section	.nv.info,"",@"SHT_CUDA_INFO"
	.align	4


	//----- nvinfo : EIATTR_REGCOUNT
	.align		4
        /*0000*/ 	.byte	0x04, 0x2f
        /*0002*/ 	.short	(.L_1 - .L_0)
	.align		4
.L_0:
        /*0004*/ 	.word	index@(_Z19plugin_layer_kernelPKfPfii)
        /*0008*/ 	.word	0x0000001f


	//----- nvinfo : EIATTR_FRAME_SIZE
	.align		4
.L_1:
        /*000c*/ 	.byte	0x04, 0x11
        /*000e*/ 	.short	(.L_3 - .L_2)
	.align		4
.L_2:
        /*0010*/ 	.word	index@($__internal_0_$__cuda_sm20_sqrt_rn_f32_slowpath)
        /*0014*/ 	.word	0x00000000


	//----- nvinfo : EIATTR_FRAME_SIZE
	.align		4
.L_3:
        /*0018*/ 	.byte	0x04, 0x11
        /*001a*/ 	.short	(.L_5 - .L_4)
	.align		4
.L_4:
        /*001c*/ 	.word	index@(_Z19plugin_layer_kernelPKfPfii)
        /*0020*/ 	.word	0x00000000


	//----- nvinfo : EIATTR_MIN_STACK_SIZE
	.align		4
.L_5:
        /*0024*/ 	.byte	0x04, 0x12
        /*0026*/ 	.short	(.L_7 - .L_6)
	.align		4
.L_6:
        /*0028*/ 	.word	index@(_Z19plugin_layer_kernelPKfPfii)
        /*002c*/ 	.word	0x00000000
.L_7:


//--------------------- .nv.compat                --------------------------
	.section	.nv.compat,"",@"SHT_CUDA_COMPAT_INFO"
	.align	4
        /*0000*/ 	.byte	0x02, 0x09, 0x00, 0x00, 0x02, 0x02, 0x01, 0x00, 0x02, 0x05, 0x05, 0x00, 0x03, 0x07, 0x01, 0x01
        /*0010*/ 	.byte	0x02, 0x03, 0x00, 0x00, 0x02, 0x06, 0x01, 0x00, 0x04, 0x0b, 0x08, 0x00, 0x01, 0x00, 0x00, 0x00
        /*0020*/ 	.byte	0x00, 0x00, 0x00, 0x00


//--------------------- .nv.info._Z19plugin_layer_kernelPKfPfii --------------------------
	.section	.nv.info._Z19plugin_layer_kernelPKfPfii,"",@"SHT_CUDA_INFO"
	.sectionflags	@""
	.align	4


	//----- nvinfo : EIATTR_CUDA_API_VERSION
	.align		4
        /*0000*/ 	.byte	0x04, 0x37
        /*0002*/ 	.short	(.L_9 - .L_8)
.L_8:
        /*0004*/ 	.word	0x00000082


	//----- nvinfo : EIATTR_KPARAM_INFO
	.align		4
.L_9:
        /*0008*/ 	.byte	0x04, 0x17
        /*000a*/ 	.short	(.L_11 - .L_10)
.L_10:
        /*000c*/ 	.word	0x00000000
        /*0010*/ 	.short	0x0003
        /*0012*/ 	.short	0x0014
        /*0014*/ 	.byte	0x00, 0xf0, 0x11, 0x00


	//----- nvinfo : EIATTR_KPARAM_INFO
	.align		4
.L_11:
        /*0018*/ 	.byte	0x04, 0x17
        /*001a*/ 	.short	(.L_13 - .L_12)
.L_12:
        /*001c*/ 	.word	0x00000000
        /*0020*/ 	.short	0x0002
        /*0022*/ 	.short	0x0010
        /*0024*/ 	.byte	0x00, 0xf0, 0x11, 0x00


	//----- nvinfo : EIATTR_KPARAM_INFO
	.align		4
.L_13:
        /*0028*/ 	.byte	0x04, 0x17
        /*002a*/ 	.short	(.L_15 - .L_14)
.L_14:
        /*002c*/ 	.word	0x00000000
        /*0030*/ 	.short	0x0001
        /*0032*/ 	.short	0x0008
        /*0034*/ 	.byte	0x00, 0xf5, 0x21, 0x00


	//----- nvinfo : EIATTR_KPARAM_INFO
	.align		4
.L_15:
        /*0038*/ 	.byte	0x04, 0x17
        /*003a*/ 	.short	(.L_17 - .L_16)
.L_16:
        /*003c*/ 	.word	0x00000000
        /*0040*/ 	.short	0x0000
        /*0042*/ 	.short	0x0000
        /*0044*/ 	.byte	0x00, 0xf5, 0x21, 0x00


	//----- nvinfo : EIATTR_SPARSE_MMA_MASK
	.align		4
.L_17:
        /*0048*/ 	.byte	0x03, 0x50
        /*004a*/ 	.short	0x0000


	//----- nvinfo : EIATTR_MAXREG_COUNT
	.align		4
        /*004c*/ 	.byte	0x03, 0x1b
        /*004e*/ 	.short	0x00ff


	//----- nvinfo : EIATTR_MERCURY_ISA_VERSION
	.align		4
        /*0050*/ 	.byte	0x03, 0x5f
        /*0052*/ 	.short	0x0101


	//----- nvinfo : EIATTR_VRC_CTA_INIT_COUNT
	.align		4
        /*0054*/ 	.byte	0x02, 0x4a
	.zero		1
	.zero		1


	//----- nvinfo : EIATTR_EXIT_INSTR_OFFSETS
	.align		4
        /*0058*/ 	.byte	0x04, 0x1c
        /*005a*/ 	.short	(.L_19 - .L_18)


	//   ....[0]....
.L_18:
        /*005c*/ 	.word	0x00000070


	//   ....[1]....
        /*0060*/ 	.word	0x000011a0


	//----- nvinfo : EIATTR_CRS_STACK_SIZE
	.align		4
.L_19:
        /*0064*/ 	.byte	0x04, 0x1e
        /*0066*/ 	.short	(.L_21 - .L_20)
.L_20:
        /*0068*/ 	.word	0x00000000


	//----- nvinfo : EIATTR_CBANK_PARAM_SIZE
	.align		4
.L_21:
        /*006c*/ 	.byte	0x03, 0x19
        /*006e*/ 	.short	0x0018


	//----- nvinfo : EIATTR_PARAM_CBANK
	.align		4
        /*0070*/ 	.byte	0x04, 0x0a
        /*0072*/ 	.short	(.L_23 - .L_22)
	.align		4
.L_22:
        /*0074*/ 	.word	index@(.nv.constant0._Z19plugin_layer_kernelPKfPfii)
        /*0078*/ 	.short	0x0380
        /*007a*/ 	.short	0x0018


	//----- nvinfo : EIATTR_SW_WAR
	.align		4
.L_23:
        /*007c*/ 	.byte	0x04, 0x36
        /*007e*/ 	.short	(.L_25 - .L_24)
.L_24:
        /*0080*/ 	.word	0x00000008
.L_25:


//--------------------- .nv.callgraph             --------------------------
	.section	.nv.callgraph,"",@"SHT_CUDA_CALLGRAPH"
	.align	4
	.sectionentsize	8
	.align		4
        /*0000*/ 	.word	0x00000000
	.align		4
        /*0004*/ 	.word	0xffffffff
	.align		4
        /*0008*/ 	.word	0x00000000
	.align		4
        /*000c*/ 	.word	0xfffffffe
	.align		4
        /*0010*/ 	.word	0x00000000
	.align		4
        /*0014*/ 	.word	0xfffffffd
	.align		4
        /*0018*/ 	.word	0x00000000
	.align		4
        /*001c*/ 	.word	0xfffffffc


//--------------------- .text._Z19plugin_layer_kernelPKfPfii --------------------------
	.section	.text._Z19plugin_layer_kernelPKfPfii,"ax",@progbits
	.align	128
        .global         _Z19plugin_layer_kernelPKfPfii
        .type           _Z19plugin_layer_kernelPKfPfii,@function
        .size           _Z19plugin_layer_kernelPKfPfii,(.L_x_15 - _Z19plugin_layer_kernelPKfPfii)
        .other          _Z19plugin_layer_kernelPKfPfii,@"STO_CUDA_ENTRY STV_DEFAULT"
_Z19plugin_layer_kernelPKfPfii:
.text._Z19plugin_layer_kernelPKfPfii:
[----:B------:R-:W-:Y:S01]  /*0000*/  LDC R1, c[0x0][0x37c] ;  /* 0x0000df00ff017b82 */ /* 0x000fe20000000800 */
[----:B------:R-:W0:Y:S07]  /*0010*/  S2R R3, SR_TID.X ;  /* 0x0000000000037919 */ /* 0x000e2e0000002100 */
[----:B------:R-:W0:Y:S01]  /*0020*/  S2UR UR4, SR_CTAID.X ;  /* 0x00000000000479c3 */ /* 0x000e220000002500 */
[----:B------:R-:W1:Y:S07]  /*0030*/  LDCU UR5, c[0x0][0x394] ;  /* 0x00007280ff0577ac */ /* 0x000e6e0008000800 */
[----:B------:R-:W0:Y:S02]  /*0040*/  LDC R8, c[0x0][0x360] ;  /* 0x0000d800ff087b82 */ /* 0x000e240000000800 */
[----:B0-----:R-:W-:-:S05]  /*0050*/  IMAD R8, R8, UR4, R3 ;  /* 0x0000000408087c24 */ /* 0x001fca000f8e0203 */
[----:B-1----:R-:W-:-:S13]  /*0060*/  ISETP.GE.AND P0, PT, R8, UR5, PT ;  /* 0x0000000508007c0c */ /* 0x002fda000bf06270 */
[----:B------:R-:W-:Y:S05]  /*0070*/  @P0 EXIT ;  /* 0x000000000000094d */ /* 0x000fea0003800000 */
[----:B------:R-:W0:Y:S01]  /*0080*/  LDCU UR10, c[0x0][0x390] ;  /* 0x00007200ff0a77ac */ /* 0x000e220008000800 */
[----:B------:R-:W-:Y:S01]  /*0090*/  HFMA2 R11, -RZ, RZ, 0, 0 ;  /* 0x00000000ff0b7431 */ /* 0x000fe200000001ff */
[----:B------:R-:W-:Y:S01]  /*00a0*/  MOV R17, RZ ;  /* 0x000000ff00117202 */ /* 0x000fe20000000f00 */
[----:B------:R-:W1:Y:S01]  /*00b0*/  LDCU.64 UR12, c[0x0][0x380] ;  /* 0x00007000ff0c77ac */ /* 0x000e620008000a00 */
[----:B------:R-:W2:Y:S01]  /*00c0*/  LDCU.64 UR8, c[0x0][0x358] ;  /* 0x00006b00ff0877ac */ /* 0x000ea20008000a00 */
[----:B0-----:R-:W-:Y:S01]  /*00d0*/  IMAD R2, R8, UR10, RZ ;  /* 0x0000000a08027c24 */ /* 0x001fe2000f8e02ff */
[----:B------:R-:W-:-:S03]  /*00e0*/  UISETP.GE.AND UP0, UPT, UR10, 0x8, UPT ;  /* 0x000000080a00788c */ /* 0x000fc6000bf06270 */
[----:B------:R-:W-:-:S03]  /*00f0*/  IMAD.WIDE R2, R2, 0x4, RZ ;  /* 0x0000000402027825 */ /* 0x000fc600078e02ff */
[----:B-1----:R-:W-:-:S04]  /*0100*/  IADD3 R4, P0, PT, R2, UR12, RZ ;  /* 0x0000000c02047c10 */ /* 0x002fc8000ff1e0ff */
[----:B------:R-:W-:Y:S01]  /*0110*/  IADD3.X R5, PT, PT, R3, UR13, RZ, P0, !PT ;  /* 0x0000000d03057c10 */ /* 0x000fe200087fe4ff */
[----:B--2---:R-:W-:Y:S08]  /*0120*/  BRA.U !UP0, `(.L_x_0) ;  /* 0x0000000908387547 */ /* 0x004ff0000b800000 */
[----:B------:R-:W-:Y:S01]  /*0130*/  UIADD3 UR6, UPT, UPT, UR10, -0x8, URZ ;  /* 0xfffffff80a067890 */ /* 0x000fe2000fffe0ff */
[----:B------:R-:W-:Y:S02]  /*0140*/  MOV R17, RZ ;  /* 0x000000ff00117202 */ /* 0x000fe40000000f00 */
[----:B------:R-:W-:Y:S01]  /*0150*/  MOV R9, RZ ;  /* 0x000000ff00097202 */ /* 0x000fe20000000f00 */
[----:B------:R-:W-:Y:S02]  /*0160*/  UISETP.GE.U32.AND UP1, UPT, UR6, 0x18, UPT ;  /* 0x000000180600788c */ /* 0x000fe4000bf26070 */
[----:B------:R-:W-:Y:S02]  /*0170*/  ULOP3.LUT UR5, UR6, 0xfffffff8, URZ, 0xc0, !UPT ;  /* 0xfffffff806057892 */ /* 0x000fe4000f8ec0ff */
[----:B------:R-:W-:Y:S02]  /*0180*/  ULEA.HI UR4, UR6, 0x1, URZ, 0x1d ;  /* 0x0000000106047891 */ /* 0x000fe4000f8fe8ff */
[----:B------:R-:W-:-:S02]  /*0190*/  UIADD3 UR5, UPT, UPT, UR5, 0x8, URZ ;  /* 0x0000000805057890 */ /* 0x000fc4000fffe0ff */
[----:B------:R-:W-:Y:S01]  /*01a0*/  ULOP3.LUT UP0, UR7, UR4, 0x3, URZ, 0xc0, !UPT ;  /* 0x0000000304077892 */ /* 0x000fe2000f80c0ff */
[----:B------:R-:W-:Y:S11]  /*01b0*/  BRA.U !UP1, `(.L_x_1) ;  /* 0x0000000509307547 */ /* 0x000ff6000b800000 */
[----:B------:R-:W-:Y:S01]  /*01c0*/  IADD3 R6, P0, PT, R4, 0x40, RZ ;  /* 0x0000004004067810 */ /* 0x000fe20007f1e0ff */
[----:B------:R-:W-:Y:S01]  /*01d0*/  HFMA2 R17, -RZ, RZ, 0, 0 ;  /* 0x00000000ff117431 */ /* 0x000fe200000001ff */
[----:B------:R-:W-:Y:S01]  /*01e0*/  ULOP3.LUT UR4, UR4, 0x3ffffffc, URZ, 0xc0, !UPT ;  /* 0x3ffffffc04047892 */ /* 0x000fe2000f8ec0ff */
[----:B------:R-:W-:Y:S02]  /*01f0*/  MOV R9, RZ ;  /* 0x000000ff00097202 */ /* 0x000fe40000000f00 */
[----:B------:R-:W-:Y:S01]  /*0200*/  IADD3.X R7, PT, PT, RZ, R5, RZ, P0, !PT ;  /* 0x00000005ff077210 */ /* 0x000fe200007fe4ff */
[----:B------:R-:W-:-:S12]  /*0210*/  UIADD3 UR4, UPT, UPT, -UR4, URZ, URZ ;  /* 0x000000ff04047290 */ /* 0x000fd8000fffe1ff */
.L_x_2:
[----:B------:R-:W2:Y:S04]  /*0220*/  LDG.E.CONSTANT R18, desc[UR8][R6.64+-0x40] ;  /* 0xffffc00806127981 */ /* 0x000ea8000c1e9900 */
[----:B------:R-:W3:Y:S04]  /*0230*/  LDG.E.CONSTANT R27, desc[UR8][R6.64+-0x3c] ;  /* 0xffffc408061b7981 */ /* 0x000ee8000c1e9900 */
[----:B------:R-:W4:Y:S04]  /*0240*/  LDG.E.CONSTANT R19, desc[UR8][R6.64+-0x38] ;  /* 0xffffc80806137981 */ /* 0x000f28000c1e9900 */
[----:B------:R-:W5:Y:S04]  /*0250*/  LDG.E.CONSTANT R20, desc[UR8][R6.64+-0x34] ;  /* 0xffffcc0806147981 */ /* 0x000f68000c1e9900 */
        /* <DEDUP_REMOVED lines=12> */
[----:B------:R-:W5:Y:S01]  /*0320*/  LDG.E.CONSTANT R15, desc[UR8][R6.64] ;  /* 0x00000008060f7981 */ /* 0x000f62000c1e9900 */
[----:B--2---:R-:W-:-:S03]  /*0330*/  FFMA R18, R18, R18, R17 ;  /* 0x0000001212127223 */ /* 0x004fc60000000011 */
[----:B------:R-:W2:Y:S01]  /*0340*/  LDG.E.CONSTANT R17, desc[UR8][R6.64+0x4] ;  /* 0x0000040806117981 */ /* 0x000ea2000c1e9900 */
[----:B---3--:R-:W-:-:S03]  /*0350*/  FFMA R26, R27, R27, R18 ;  /* 0x0000001b1b1a7223 */ /* 0x008fc60000000012 */
[----:B------:R-:W3:Y:S01]  /*0360*/  LDG.E.CONSTANT R18, desc[UR8][R6.64+0x8] ;  /* 0x0000080806127981 */ /* 0x000ee2000c1e9900 */
[----:B----4-:R-:W-:-:S03]  /*0370*/  FFMA R27, R19, R19, R26 ;  /* 0x00000013131b7223 */ /* 0x010fc6000000001a */
[----:B------:R-:W4:Y:S01]  /*0380*/  LDG.E.CONSTANT R19, desc[UR8][R6.64+0xc] ;  /* 0x00000c0806137981 */ /* 0x000f22000c1e9900 */
[----:B-----5:R-:W-:-:S03]  /*0390*/  FFMA R26, R20, R20, R27 ;  /* 0x00000014141a7223 */ /* 0x020fc6000000001b */
[----:B------:R-:W5:Y:S01]  /*03a0*/  LDG.E.CONSTANT R20, desc[UR8][R6.64+0x10] ;  /* 0x0000100806147981 */ /* 0x000f62000c1e9900 */
[----:B------:R-:W-:-:S03]  /*03b0*/  FFMA R26, R21, R21, R26 ;  /* 0x00000015151a7223 */ /* 0x000fc6000000001a */
        /* <DEDUP_REMOVED lines=20> */
[----:B------:R0:W5:Y:S01]  /*0500*/  LDG.E.CONSTANT R13, desc[UR8][R6.64+0x3c] ;  /* 0x00003c08060d7981 */ /* 0x000162000c1e9900 */
[----:B------:R-:W-:Y:S01]  /*0510*/  UIADD3 UR4, UPT, UPT, UR4, 0x4, URZ ;  /* 0x0000000404047890 */ /* 0x000fe2000fffe0ff */
[----:B------:R-:W-:Y:S01]  /*0520*/  FFMA R14, R14, R14, R27 ;  /* 0x0000000e0e0e7223 */ /* 0x000fe2000000001b */
[----:B------:R-:W-:Y:S02]  /*0530*/  IADD3 R9, PT, PT, R9, 0x20, RZ ;  /* 0x0000002009097810 */ /* 0x000fe40007ffe0ff */
[----:B------:R-:W-:Y:S01]  /*0540*/  UISETP.NE.AND UP1, UPT, UR4, URZ, UPT ;  /* 0x000000ff0400728c */ /* 0x000fe2000bf25270 */
[----:B------:R-:W-:Y:S01]  /*0550*/  FFMA R14, R15, R15, R14 ;  /* 0x0000000f0f0e7223 */ /* 0x000fe2000000000e */
[----:B0-----:R-:W-:-:S04]  /*0560*/  IADD3 R6, P0, PT, R6, 0x80, RZ ;  /* 0x0000008006067810 */ /* 0x001fc80007f1e0ff */
[----:B------:R-:W-:Y:S01]  /*0570*/  IADD3.X R7, PT, PT, RZ, R7, RZ, P0, !PT ;  /* 0x00000007ff077210 */ /* 0x000fe200007fe4ff */
[----:B--2---:R-:W-:-:S04]  /*0580*/  FFMA R17, R17, R17, R14 ;  /* 0x0000001111117223 */ /* 0x004fc8000000000e */
[----:B---3--:R-:W-:-:S04]  /*0590*/  FFMA R18, R18, R18, R17 ;  /* 0x0000001212127223 */ /* 0x008fc80000000011 */
[----:B----4-:R-:W-:-:S04]  /*05a0*/  FFMA R19, R19, R19, R18 ;  /* 0x0000001313137223 */ /* 0x010fc80000000012 */
[----:B-----5:R-:W-:-:S04]  /*05b0*/  FFMA R20, R20, R20, R19 ;  /* 0x0000001414147223 */ /* 0x020fc80000000013 */
[----:B------:R-:W-:-:S04]  /*05c0*/  FFMA R20, R21, R21, R20 ;  /* 0x0000001515147223 */ /* 0x000fc80000000014 */
        /* <DEDUP_REMOVED lines=9> */
[----:B------:R-:W-:Y:S01]  /*0660*/  FFMA R17, R13, R13, R12 ;  /* 0x0000000d0d117223 */ /* 0x000fe2000000000c */
[----:B------:R-:W-:Y:S06]  /*0670*/  BRA.U UP1, `(.L_x_2) ;  /* 0xfffffff901e87547 */ /* 0x000fec000b83ffff */
.L_x_1:
[----:B------:R-:W-:Y:S01]  /*0680*/  MOV R11, UR5 ;  /* 0x00000005000b7c02 */ /* 0x000fe20008000f00 */
[----:B------:R-:W-:Y:S06]  /*0690*/  BRA.U !UP0, `(.L_x_0) ;  /* 0x0000000108dc7547 */ /* 0x000fec000b800000 */
[----:B------:R-:W-:Y:S02]  /*06a0*/  UISETP.NE.AND UP1, UPT, UR7, 0x1, UPT ;  /* 0x000000010700788c */ /* 0x000fe4000bf25270 */
[----:B------:R-:W-:-:S07]  /*06b0*/  ULOP3.LUT UP0, URZ, UR6, 0x8, URZ, 0xc0, !UPT ;  /* 0x0000000806ff7892 */ /* 0x000fce000f80c0ff */
[----:B------:R-:W-:Y:S05]  /*06c0*/  BRA.U !UP1, `(.L_x_3) ;  /* 0x0000000109887547 */ /* 0x000fea000b800000 */
[----:B------:R-:W-:-:S05]  /*06d0*/  IMAD.WIDE.U32 R6, R9, 0x4, R4 ;  /* 0x0000000409067825 */ /* 0x000fca00078e0004 */
        /* <DEDUP_REMOVED lines=16> */
[----:B------:R-:W-:Y:S01]  /*07e0*/  IADD3 R9, PT, PT, R9, 0x10, RZ ;  /* 0x0000001009097810 */ /* 0x000fe20007ffe0ff */
        /* <DEDUP_REMOVED lines=15> */
[----:B------:R-:W-:-:S07]  /*08e0*/  FFMA R17, R22, R22, R13 ;  /* 0x0000001616117223 */ /* 0x000fce000000000d */
.L_x_3:
[----:B------:R-:W-:Y:S05]  /*08f0*/  BRA.U UP0, `(.L_x_0) ;  /* 0x0000000100447547 */ /* 0x000fea000b800000 */
        /* <DEDUP_REMOVED lines=8> */
[----:B------:R-:W5:Y:S01]  /*0980*/  LDG.E.CONSTANT R25, desc[UR8][R6.64+0x1c] ;  /* 0x00001c0806197981 */ /* 0x000f62000c1e9900 */
[----:B--2---:R-:W-:-:S04]  /*0990*/  FFMA R0, R0, R0, R17 ;  /* 0x0000000000007223 */ /* 0x004fc80000000011 */
[----:B---3--:R-:W-:-:S04]  /*09a0*/  FFMA R0, R9, R9, R0 ;  /* 0x0000000909007223 */ /* 0x008fc80000000000 */
[----:B----4-:R-:W-:-:S04]  /*09b0*/  FFMA R0, R13, R13, R0 ;  /* 0x0000000d0d007223 */ /* 0x010fc80000000000 */
[----:B-----5:R-:W-:-:S04]  /*09c0*/  FFMA R0, R15, R15, R0 ;  /* 0x0000000f0f007223 */ /* 0x020fc80000000000 */
[----:B------:R-:W-:-:S04]  /*09d0*/  FFMA R0, R19, R19, R0 ;  /* 0x0000001313007223 */ /* 0x000fc80000000000 */
[----:B------:R-:W-:-:S04]  /*09e0*/  FFMA R0, R21, R21, R0 ;  /* 0x0000001515007223 */ /* 0x000fc80000000000 */
[----:B------:R-:W-:-:S04]  /*09f0*/  FFMA R0, R23, R23, R0 ;  /* 0x0000001717007223 */ /* 0x000fc80000000000 */
[----:B------:R-:W-:-:S07]  /*0a00*/  FFMA R17, R25, R25, R0 ;  /* 0x0000001919117223 */ /* 0x000fce0000000000 */
.L_x_0:
[----:B------:R-:W-:-:S13]  /*0a10*/  ISETP.GE.AND P0, PT, R11, UR10, PT ;  /* 0x0000000a0b007c0c */ /* 0x000fda000bf06270 */
[----:B------:R-:W-:Y:S05]  /*0a20*/  @P0 BRA `(.L_x_4) ;  /* 0x0000000400980947 */ /* 0x000fea0003800000 */
[C---:B------:R-:W-:Y:S02]  /*0a30*/  IADD3 R6, PT, PT, R11.reuse, -UR10, RZ ;  /* 0x8000000a0b067c10 */ /* 0x040fe4000fffe0ff */
[----:B------:R-:W-:Y:S02]  /*0a40*/  IADD3 R0, PT, PT, -R11, UR10, RZ ;  /* 0x0000000a0b007c10 */ /* 0x000fe4000fffe1ff */
[----:B------:R-:W-:Y:S02]  /*0a50*/  ISETP.GT.U32.AND P1, PT, R6, -0x10, PT ;  /* 0xfffffff00600780c */ /* 0x000fe40003f24070 */
[----:B------:R-:W-:-:S04]  /*0a60*/  LOP3.LUT R25, R0, 0xf, RZ, 0xc0, !PT ;  /* 0x0000000f00197812 */ /* 0x000fc800078ec0ff */
[----:B------:R-:W-:-:S07]  /*0a70*/  ISETP.NE.AND P0, PT, R25, RZ, PT ;  /* 0x000000ff1900720c */ /* 0x000fce0003f05270 */
[----:B------:R-:W-:Y:S06]  /*0a80*/  @P1 BRA `(.L_x_5) ;  /* 0x0000000000b01947 */ /* 0x000fec0003800000 */
[----:B------:R-:W-:Y:S01]  /*0a90*/  IMAD.WIDE.U32 R6, R11, 0x4, R2 ;  /* 0x000000040b067825 */ /* 0x000fe200078e0002 */
[----:B------:R-:W-:Y:S02]  /*0aa0*/  LOP3.LUT R9, R0, 0xfffffff0, RZ, 0xc0, !PT ;  /* 0xfffffff000097812 */ /* 0x000fe400078ec0ff */
[----:B------:R-:W-:Y:S02]  /*0ab0*/  IADD3 R6, P1, PT, R6, UR12, RZ ;  /* 0x0000000c06067c10 */ /* 0x000fe4000ff3e0ff */
[----:B------:R-:W-:Y:S02]  /*0ac0*/  IADD3 R9, PT, PT, -R9, RZ, RZ ;  /* 0x000000ff09097210 */ /* 0x000fe40007ffe1ff */
[----:B------:R-:W-:-:S04]  /*0ad0*/  IADD3 R6, P2, PT, R6, 0x20, RZ ;  /* 0x0000002006067810 */ /* 0x000fc80007f5e0ff */
[----:B------:R-:W-:-:S09]  /*0ae0*/  IADD3.X R7, PT, PT, RZ, UR13, R7, P2, P1 ;  /* 0x0000000dff077c10 */ /* 0x000fd200097e2407 */
.L_x_6:
        /* <DEDUP_REMOVED lines=17> */
[----:B------:R0:W3:Y:S01]  /*0c00*/  LDG.E.CONSTANT R24, desc[UR8][R6.64+0x1c] ;  /* 0x00001c0806187981 */ /* 0x0000e2000c1e9900 */
[----:B------:R-:W-:Y:S01]  /*0c10*/  IADD3 R9, PT, PT, R9, 0x10, RZ ;  /* 0x0000001009097810 */ /* 0x000fe20007ffe0ff */
[----:B----4-:R-:W-:Y:S01]  /*0c20*/  FFMA R23, R23, R23, R26 ;  /* 0x0000001717177223 */ /* 0x010fe2000000001a */
[----:B------:R-:W-:Y:S02]  /*0c30*/  IADD3 R11, PT, PT, R11, 0x10, RZ ;  /* 0x000000100b0b7810 */ /* 0x000fe40007ffe0ff */
[----:B------:R-:W-:Y:S01]  /*0c40*/  ISETP.NE.AND P1, PT, R9, RZ, PT ;  /* 0x000000ff0900720c */ /* 0x000fe20003f25270 */
[----:B-----5:R-:W-:-:S04]  /*0c50*/  FFMA R22, R22, R22, R23 ;  /* 0x0000001616167223 */ /* 0x020fc80000000017 */
[----:B------:R-:W-:Y:S01]  /*0c60*/  FFMA R21, R21, R21, R22 ;  /* 0x0000001515157223 */ /* 0x000fe20000000016 */
[----:B0-----:R-:W-:-:S03]  /*0c70*/  IADD3 R6, P2, PT, R6, 0x40, RZ ;  /* 0x0000004006067810 */ /* 0x001fc60007f5e0ff */
[----:B------:R-:W-:Y:S01]  /*0c80*/  FFMA R20, R20, R20, R21 ;  /* 0x0000001414147223 */ /* 0x000fe20000000015 */
[----:B------:R-:W-:-:S03]  /*0c90*/  IADD3.X R7, PT, PT, RZ, R7, RZ, P2, !PT ;  /* 0x00000007ff077210 */ /* 0x000fc600017fe4ff */
        /* <DEDUP_REMOVED lines=8> */
[----:B--2---:R-:W-:-:S04]  /*0d20*/  FFMA R17, R17, R17, R10 ;  /* 0x0000001111117223 */ /* 0x004fc8000000000a */
[----:B---3--:R-:W-:Y:S01]  /*0d30*/  FFMA R17, R24, R24, R17 ;  /* 0x0000001818117223 */ /* 0x008fe20000000011 */
[----:B------:R-:W-:Y:S06]  /*0d40*/  @P1 BRA `(.L_x_6) ;  /* 0xfffffffc00681947 */ /* 0x000fec000383ffff */
.L_x_5:
[----:B------:R-:W-:Y:S05]  /*0d50*/  @!P0 BRA `(.L_x_4) ;  /* 0x0000000000cc8947 */ /* 0x000fea0003800000 */
[----:B------:R-:W-:Y:S02]  /*0d60*/  ISETP.GE.U32.AND P0, PT, R25, 0x8, PT ;  /* 0x000000081900780c */ /* 0x000fe40003f06070 */
[----:B------:R-:W-:-:S04]  /*0d70*/  LOP3.LUT R12, R0, 0x7, RZ, 0xc0, !PT ;  /* 0x00000007000c7812 */ /* 0x000fc800078ec0ff */
[----:B------:R-:W-:-:S07]  /*0d80*/  ISETP.NE.AND P1, PT, R12, RZ, PT ;  /* 0x000000ff0c00720c */ /* 0x000fce0003f25270 */
[----:B------:R-:W-:Y:S06]  /*0d90*/  @!P0 BRA `(.L_x_7) ;  /* 0x0000000000488947 */ /* 0x000fec0003800000 */
        /* <DEDUP_REMOVED lines=18> */
.L_x_7:
        /* <DEDUP_REMOVED lines=9> */
[----:B------:R-:W5:Y:S01]  /*0f50*/  LDG.E.CONSTANT R13, desc[UR8][R4.64+0xc] ;  /* 0x00000c08040d7981 */ /* 0x000f62000c1e9900 */
[----:B------:R-:W-:Y:S01]  /*0f60*/  IADD3 R11, PT, PT, R11, 0x4, RZ ;  /* 0x000000040b0b7810 */ /* 0x000fe20007ffe0ff */
[----:B--2---:R-:W-:-:S04]  /*0f70*/  FFMA R6, R6, R6, R17 ;  /* 0x0000000606067223 */ /* 0x004fc80000000011 */
[----:B---3--:R-:W-:-:S04]  /*0f80*/  FFMA R6, R7, R7, R6 ;  /* 0x0000000707067223 */ /* 0x008fc80000000006 */
[----:B----4-:R-:W-:-:S04]  /*0f90*/  FFMA R6, R9, R9, R6 ;  /* 0x0000000909067223 */ /* 0x010fc80000000006 */
[----:B-----5:R-:W-:-:S07]  /*0fa0*/  FFMA R17, R13, R13, R6 ;  /* 0x0000000d0d117223 */ /* 0x020fce0000000006 */
.L_x_8:
[----:B------:R-:W-:Y:S05]  /*0fb0*/  @!P1 BRA `(.L_x_4) ;  /* 0x0000000000349947 */ /* 0x000fea0003800000 */
[----:B------:R-:W-:Y:S01]  /*0fc0*/  IMAD.WIDE.U32 R2, R11, 0x4, R2 ;  /* 0x000000040b027825 */ /* 0x000fe200078e0002 */
[----:B------:R-:W-:Y:S02]  /*0fd0*/  IADD3 R0, PT, PT, -R0, RZ, RZ ;  /* 0x000000ff00007210 */ /* 0x000fe40007ffe1ff */
[----:B------:R-:W-:-:S04]  /*0fe0*/  IADD3 R4, P0, PT, R2, UR12, RZ ;  /* 0x0000000c02047c10 */ /* 0x000fc8000ff1e0ff */
[----:B------:R-:W-:-:S09]  /*0ff0*/  IADD3.X R5, PT, PT, R3, UR13, RZ, P0, !PT ;  /* 0x0000000d03057c10 */ /* 0x000fd200087fe4ff */
.L_x_9:
[----:B------:R-:W-:Y:S02]  /*1000*/  MOV R2, R4 ;  /* 0x0000000400027202 */ /* 0x000fe40000000f00 */
[----:B------:R-:W-:-:S05]  /*1010*/  MOV R3, R5 ;  /* 0x0000000500037202 */ /* 0x000fca0000000f00 */
[----:B------:R-:W2:Y:S01]  /*1020*/  LDG.E.CONSTANT R2, desc[UR8][R2.64] ;  /* 0x0000000802027981 */ /* 0x000ea2000c1e9900 */
[----:B------:R-:W-:Y:S02]  /*1030*/  IADD3 R0, PT, PT, R0, 0x1, RZ ;  /* 0x0000000100007810 */ /* 0x000fe40007ffe0ff */
[----:B------:R-:W-:Y:S02]  /*1040*/  IADD3 R4, P1, PT, R4, 0x4, RZ ;  /* 0x0000000404047810 */ /* 0x000fe40007f3e0ff */
[----:B------:R-:W-:Y:S02]  /*1050*/  ISETP.NE.AND P0, PT, R0, RZ, PT ;  /* 0x000000ff0000720c */ /* 0x000fe40003f05270 */
[----:B------:R-:W-:Y:S01]  /*1060*/  IADD3.X R5, PT, PT, RZ, R5, RZ, P1, !PT ;  /* 0x00000005ff057210 */ /* 0x000fe20000ffe4ff */
[----:B--2---:R-:W-:-:S10]  /*1070*/  FFMA R17, R2, R2, R17 ;  /* 0x0000000202117223 */ /* 0x004fd40000000011 */
[----:B------:R-:W-:Y:S05]  /*1080*/  @P0 BRA `(.L_x_9) ;  /* 0xfffffffc00dc0947 */ /* 0x000fea000383ffff */
.L_x_4:
[----:B------:R-:W-:Y:S01]  /*1090*/  IADD3 R0, PT, PT, R17, -0xd000000, RZ ;  /* 0xf300000011007810 */ /* 0x000fe20007ffe0ff */
[----:B------:R0:W1:Y:S01]  /*10a0*/  MUFU.RSQ R2, R17 ;  /* 0x0000001100027308 */ /* 0x0000620000001400 */
[----:B------:R-:W-:Y:S02]  /*10b0*/  BSSY.RECONVERGENT B0, `(.L_x_10) ;  /* 0x000000b000007945 */ /* 0x000fe40003800200 */
[----:B------:R-:W-:-:S13]  /*10c0*/  ISETP.GT.U32.AND P0, PT, R0, 0x727fffff, PT ;  /* 0x727fffff0000780c */ /* 0x000fda0003f04070 */
[----:B0-----:R-:W-:Y:S05]  /*10d0*/  @!P0 BRA `(.L_x_11) ;  /* 0x0000000000108947 */ /* 0x001fea0003800000 */
[----:B------:R-:W-:Y:S02]  /*10e0*/  MOV R0, R17 ;  /* 0x0000001100007202 */ /* 0x000fe40000000f00 */
[----:B------:R-:W-:-:S07]  /*10f0*/  MOV R7, 0x1110 ;  /* 0x0000111000077802 */ /* 0x000fce0000000f00 */
[----:B-1----:R-:W-:Y:S05]  /*1100*/  CALL.REL.NOINC `($__internal_0_$__cuda_sm20_sqrt_rn_f32_slowpath) ;  /* 0x0000000000287944 */ /* 0x002fea0003c00000 */
[----:B------:R-:W-:Y:S05]  /*1110*/  BRA `(.L_x_12) ;  /* 0x0000000000107947 */ /* 0x000fea0003800000 */
.L_x_11:
[C---:B-1----:R-:W-:Y:S01]  /*1120*/  FMUL.FTZ R0, R2.reuse, R17 ;  /* 0x0000001102007220 */ /* 0x042fe20000410000 */
[----:B------:R-:W-:-:S03]  /*1130*/  FMUL.FTZ R2, R2, 0.5 ;  /* 0x3f00000002027820 */ /* 0x000fc60000410000 */
[----:B------:R-:W-:-:S04]  /*1140*/  FFMA R5, -R0, R0, R17 ;  /* 0x0000000000057223 */ /* 0x000fc80000000111 */
[----:B------:R-:W-:-:S07]  /*1150*/  FFMA R5, R5, R2, R0 ;  /* 0x0000000205057223 */ /* 0x000fce0000000000 */
.L_x_12:
[----:B------:R-:W-:Y:S05]  /*1160*/  BSYNC.RECONVERGENT B0 ;  /* 0x0000000000007941 */ /* 0x000fea0003800200 */
.L_x_10:
[----:B------:R-:W0:Y:S02]  /*1170*/  LDC.64 R2, c[0x0][0x388] ;  /* 0x0000e200ff027b82 */ /* 0x000e240000000a00 */
[----:B0-----:R-:W-:-:S05]  /*1180*/  IMAD.WIDE R8, R8, 0x4, R2 ;  /* 0x0000000408087825 */ /* 0x001fca00078e0202 */
[----:B------:R-:W-:Y:S01]  /*1190*/  STG.E desc[UR8][R8.64], R5 ;  /* 0x0000000508007986 */ /* 0x000fe2000c101908 */
[----:B------:R-:W-:Y:S05]  /*11a0*/  EXIT ;  /* 0x000000000000794d */ /* 0x000fea0003800000 */
        .weak           $__internal_0_$__cuda_sm20_sqrt_rn_f32_slowpath
        .type           $__internal_0_$__cuda_sm20_sqrt_rn_f32_slowpath,@function
        .size           $__internal_0_$__cuda_sm20_sqrt_rn_f32_slowpath,(.L_x_15 - $__internal_0_$__cuda_sm20_sqrt_rn_f32_slowpath)
$__internal_0_$__cuda_sm20_sqrt_rn_f32_slowpath:
[----:B------:R-:W-:-:S13]  /*11b0*/  LOP3.LUT P0, RZ, R0, 0x7fffffff, RZ, 0xc0, !PT ;  /* 0x7fffffff00ff7812 */ /* 0x000fda000780c0ff */
[----:B------:R-:W-:Y:S01]  /*11c0*/  @!P0 MOV R2, R0 ;  /* 0x0000000000028202 */ /* 0x000fe20000000f00 */
[----:B------:R-:W-:Y:S06]  /*11d0*/  @!P0 BRA `(.L_x_13) ;  /* 0x0000000000408947 */ /* 0x000fec0003800000 */
[----:B------:R-:W-:-:S13]  /*11e0*/  FSETP.GEU.FTZ.AND P0, PT, R0, RZ, PT ;  /* 0x000000ff0000720b */ /* 0x000fda0003f1e000 */
[----:B------:R-:W-:Y:S01]  /*11f0*/  @!P0 MOV R2, 0x7fffffff ;  /* 0x7fffffff00028802 */ /* 0x000fe20000000f00 */
[----:B------:R-:W-:Y:S06]  /*1200*/  @!P0 BRA `(.L_x_13) ;  /* 0x0000000000348947 */ /* 0x000fec0003800000 */
[----:B------:R-:W-:-:S13]  /*1210*/  FSETP.GTU.FTZ.AND P0, PT, |R0|, +INF , PT ;  /* 0x7f8000000000780b */ /* 0x000fda0003f1c200 */
[----:B------:R-:W-:Y:S01]  /*1220*/  @P0 FADD.FTZ R2, R0, 1 ;  /* 0x3f80000000020421 */ /* 0x000fe20000010000 */
[----:B------:R-:W-:Y:S06]  /*1230*/  @P0 BRA `(.L_x_13) ;  /* 0x0000000000280947 */ /* 0x000fec0003800000 */
[----:B------:R-:W-:-:S13]  /*1240*/  FSETP.NEU.FTZ.AND P0, PT, |R0|, +INF , PT ;  /* 0x7f8000000000780b */ /* 0x000fda0003f1d200 */
[----:B------:R-:W-:-:S04]  /*1250*/  @P0 FFMA R3, R0, 1.84467440737095516160e+19, RZ ;  /* 0x5f80000000030823 */ /* 0x000fc800000000ff */
[----:B------:R-:W0:Y:S02]  /*1260*/  @P0 MUFU.RSQ R2, R3 ;  /* 0x0000000300020308 */ /* 0x000e240000001400 */
[----:B0-----:R-:W-:Y:S01]  /*1270*/  @P0 FMUL.FTZ R4, R3, R2 ;  /* 0x0000000203040220 */ /* 0x001fe20000410000 */
[----:B------:R-:W-:Y:S01]  /*1280*/  @P0 FMUL.FTZ R6, R2, 0.5 ;  /* 0x3f00000002060820 */ /* 0x000fe20000410000 */
[----:B------:R-:W-:Y:S02]  /*1290*/  @!P0 MOV R2, R0 ;  /* 0x0000000000028202 */ /* 0x000fe40000000f00 */
[----:B------:R-:W-:-:S04]  /*12a0*/  @P0 FADD.FTZ R5, -R4, -RZ ;  /* 0x800000ff04050221 */ /* 0x000fc80000010100 */
[----:B------:R-:W-:-:S04]  /*12b0*/  @P0 FFMA R5, R4, R5, R3 ;  /* 0x0000000504050223 */ /* 0x000fc80000000003 */
[----:B------:R-:W-:-:S04]  /*12c0*/  @P0 FFMA R5, R5, R6, R4 ;  /* 0x0000000605050223 */ /* 0x000fc80000000004 */
[----:B------:R-:W-:-:S07]  /*12d0*/  @P0 FMUL.FTZ R2, R5, 2.3283064365386962891e-10 ;  /* 0x2f80000005020820 */ /* 0x000fce0000410000 */
.L_x_13:
[----:B------:R-:W-:Y:S01]  /*12e0*/  HFMA2 R3, -RZ, RZ, 0, 0 ;  /* 0x00000000ff037431 */ /* 0x000fe200000001ff */
[----:B------:R-:W-:Y:S02]  /*12f0*/  MOV R5, R2 ;  /* 0x0000000200057202 */ /* 0x000fe40000000f00 */
[----:B------:R-:W-:-:S04]  /*1300*/  MOV R2, R7 ;  /* 0x0000000700027202 */ /* 0x000fc80000000f00 */
[----:B------:R-:W-:Y:S05]  /*1310*/  RET.REL.NODEC R2 `(_Z19plugin_layer_kernelPKfPfii) ;  /* 0xffffffec02387950 */ /* 0x000fea0003c3ffff */
.L_x_14:
[----:B------:R-:W-:-:S00]  /*1320*/  BRA `(.L_x_14) ;  /* 0xfffffffc00fc7947 */ /* 0x000fc0000383ffff */
[----:B------:R-:W-:-:S00]  /*1330*/  NOP ;  /* 0x0000000000007918 */ /* 0x000fc00000000000 */
        /* <DEDUP_REMOVED lines=12> */
.L_x_15:


//--------------------- .nv.shared.reserved.0     --------------------------
	.section	.nv.shared.reserved.0,"aw",@nobits
	.weak		__nv_reservedSMEM_offset_0_alias
	.size		__nv_reservedSMEM_offset_0_alias, 0, 64
	.other		__nv_reservedSMEM_offset_0_alias,@"STO_CUDA_RESERVED_SHARED STV_DEFAULT"
__nv_reservedSMEM_offset_0_alias:
	.zero		0
	.zero		64


//--------------------- .nv.constant0._Z19plugin_layer_kernelPKfPfii --------------------------
	.section	.nv.constant0._Z19plugin_layer_kernelPKfPfii,"a",@progbits
	.sectionflags	@""
	.align	4
.nv.constant0._Z19plugin_layer_kernelPKfPfii:
	.zero		920


//--------------------- SYMBOLS --------------------------

	.type		.nv.reservedSmem.offset0,@object
	.size		.nv.reservedSmem.offset0,0x4
